//
// Generated by NVIDIA NVVM Compiler
//
// Compiler Build ID: CL-36424714
// Cuda compilation tools, release 13.0, V13.0.88
// Based on NVVM 20.0.0
//

.version 9.0
.target sm_100
.address_size 64

	// .globl	_Z11relu_squarePfS_i

.visible .entry _Z11relu_squarePfS_i(
	.param .u64 .ptr .align 1 _Z11relu_squarePfS_i_param_0,
	.param .u64 .ptr .align 1 _Z11relu_squarePfS_i_param_1,
	.param .u32 _Z11relu_squarePfS_i_param_2
)
{
	.reg .pred 	%p<2>;
	.reg .b32 	%r<6>;
	.reg .b32 	%f<4>;
	.reg .b64 	%rd<8>;

	ld.param.u64 	%rd1, [_Z11relu_squarePfS_i_param_0];
	ld.param.u64 	%rd2, [_Z11relu_squarePfS_i_param_1];
	ld.param.u32 	%r2, [_Z11relu_squarePfS_i_param_2];
	mov.u32 	%r3, %ctaid.x;
	mov.u32 	%r4, %ntid.x;
	mov.u32 	%r5, %tid.x;
	mad.lo.s32 	%r1, %r3, %r4, %r5;
	setp.ge.s32 	%p1, %r1, %r2;
	@%p1 bra 	$L__BB0_2;
	cvta.to.global.u64 	%rd3, %rd2;
	cvta.to.global.u64 	%rd4, %rd1;
	mul.wide.s32 	%rd5, %r1, 4;
	add.s64 	%rd6, %rd4, %rd5;
	ld.global.f32 	%f1, [%rd6];
	max.f32 	%f2, %f1, 0f00000000;
	mul.f32 	%f3, %f2, %f2;
	add.s64 	%rd7, %rd3, %rd5;
	st.global.f32 	[%rd7], %f3;
$L__BB0_2:
	ret;

}


// ===== COMPILED SASS (sm_100) =====

	.target	sm_100

	.elftype	@"ET_EXEC"


//--------------------- .note.nv.tkinfo           --------------------------
	.section	.note.nv.tkinfo,"",@"SHT_NOTE"
	.sectionflags	@"SHF_NOTE_NV_TKINFO"
	.tkinfo
        /*0018*/ 	.word	0x00000002
        /*0030*/ 	.string	""
        /*0030*/ 	.string	"ptxas"
        /*0030*/ 	.string	"Cuda compilation tools, release 13.0, V13.0.88"
        /*0030*/ 	.string	"Build cuda_13.0.r13.0/compiler.36424714_0"
        /*0030*/ 	.string	"-arch sm_100 -m 64 "



//--------------------- .note.nv.cuinfo           --------------------------
	.section	.note.nv.cuinfo,"",@"SHT_NOTE"
	.sectionflags	@"SHF_NOTE_NV_CUINFO"
        /*0018*/ 	.short	0x0002
        /*001a*/ 	.short	0x0064
        /*001c*/ 	.short	0x0082
	.zero		2


//--------------------- .nv.info                  --------------------------
	.section	.nv.info,"",@"SHT_CUDA_INFO"
	.align	4


	//----- nvinfo : EIATTR_REGCOUNT
	.align		4
        /*0000*/ 	.byte	0x04, 0x2f
        /*0002*/ 	.short	(.L_1 - .L_0)
	.align		4
.L_0:
        /*0004*/ 	.word	index@(_Z11relu_squarePfS_i)
        /*0008*/ 	.word	0x0000000a


	//----- nvinfo : EIATTR_FRAME_SIZE
	.align		4
.L_1:
        /*000c*/ 	.byte	0x04, 0x11
        /*000e*/ 	.short	(.L_3 - .L_2)
	.align		4
.L_2:
        /*0010*/ 	.word	index@(_Z11relu_squarePfS_i)
        /*0014*/ 	.word	0x00000000


	//----- nvinfo : EIATTR_MIN_STACK_SIZE
	.align		4
.L_3:
        /*0018*/ 	.byte	0x04, 0x12
        /*001a*/ 	.short	(.L_5 - .L_4)
	.align		4
.L_4:
        /*001c*/ 	.word	index@(_Z11relu_squarePfS_i)
        /*0020*/ 	.word	0x00000000
.L_5:


//--------------------- .nv.compat                --------------------------
	.section	.nv.compat,"",@"SHT_CUDA_COMPAT_INFO"
	.align	4
        /*0000*/ 	.byte	0x02, 0x09, 0x00, 0x00, 0x02, 0x02, 0x01, 0x00, 0x02, 0x05, 0x05, 0x00, 0x03, 0x07, 0x01, 0x01
        /*0010*/ 	.byte	0x02, 0x03, 0x00, 0x00, 0x02, 0x06, 0x01, 0x00, 0x04, 0x0b, 0x08, 0x00, 0x09, 0x00, 0x00, 0x00
        /*0020*/ 	.byte	0x00, 0x00, 0x00, 0x00


//--------------------- .nv.info._Z11relu_squarePfS_i --------------------------
	.section	.nv.info._Z11relu_squarePfS_i,"",@"SHT_CUDA_INFO"
	.sectionflags	@""
	.align	4


	//----- nvinfo : EIATTR_CUDA_API_VERSION
	.align		4
        /*0000*/ 	.byte	0x04, 0x37
        /*0002*/ 	.short	(.L_7 - .L_6)
.L_6:
        /*0004*/ 	.word	0x00000082


	//----- nvinfo : EIATTR_KPARAM_INFO
	.align		4
.L_7:
        /*0008*/ 	.byte	0x04, 0x17
        /*000a*/ 	.short	(.L_9 - .L_8)
.L_8:
        /*000c*/ 	.word	0x00000000
        /*0010*/ 	.short	0x0002
        /*0012*/ 	.short	0x0010
        /*0014*/ 	.byte	0x00, 0xf0, 0x11, 0x00


	//----- nvinfo : EIATTR_KPARAM_INFO
	.align		4
.L_9:
        /*0018*/ 	.byte	0x04, 0x17
        /*001a*/ 	.short	(.L_11 - .L_10)
.L_10:
        /*001c*/ 	.word	0x00000000
        /*0020*/ 	.short	0x0001
        /*0022*/ 	.short	0x0008
        /*0024*/ 	.byte	0x00, 0xf5, 0x21, 0x00


	//----- nvinfo : EIATTR_KPARAM_INFO
	.align		4
.L_11:
        /*0028*/ 	.byte	0x04, 0x17
        /*002a*/ 	.short	(.L_13 - .L_12)
.L_12:
        /*002c*/ 	.word	0x00000000
        /*0030*/ 	.short	0x0000
        /*0032*/ 	.short	0x0000
        /*0034*/ 	.byte	0x00, 0xf5, 0x21, 0x00


	//----- nvinfo : EIATTR_SPARSE_MMA_MASK
	.align		4
.L_13:
        /*0038*/ 	.byte	0x03, 0x50
        /*003a*/ 	.short	0x0000


	//----- nvinfo : EIATTR_MAXREG_COUNT
	.align		4
        /*003c*/ 	.byte	0x03, 0x1b
        /*003e*/ 	.short	0x00ff


	//----- nvinfo : EIATTR_MERCURY_ISA_VERSION
	.align		4
        /*0040*/ 	.byte	0x03, 0x5f
        /*0042*/ 	.short	0x0101


	//----- nvinfo : EIATTR_VRC_CTA_INIT_COUNT
	.align		4
        /*0044*/ 	.byte	0x02, 0x4a
	.zero		1
	.zero		1


	//----- nvinfo : EIATTR_EXIT_INSTR_OFFSETS
	.align		4
        /*0048*/ 	.byte	0x04, 0x1c
        /*004a*/ 	.short	(.L_15 - .L_14)


	//   ....[0]....
.L_14:
        /*004c*/ 	.word	0x00000070


	//   ....[1]....
        /*0050*/ 	.word	0x00000110


	//----- nvinfo : EIATTR_CBANK_PARAM_SIZE
	.align		4
.L_15:
        /*0054*/ 	.byte	0x03, 0x19
        /*0056*/ 	.short	0x0014


	//----- nvinfo : EIATTR_PARAM_CBANK
	.align		4
        /*0058*/ 	.byte	0x04, 0x0a
        /*005a*/ 	.short	(.L_17 - .L_16)
	.align		4
.L_16:
        /*005c*/ 	.word	index@(.nv.constant0._Z11relu_squarePfS_i)
        /*0060*/ 	.short	0x0380
        /*0062*/ 	.short	0x0014


	//----- nvinfo : EIATTR_SW_WAR
	.align		4
.L_17:
        /*0064*/ 	.byte	0x04, 0x36
        /*0066*/ 	.short	(.L_19 - .L_18)
.L_18:
        /*0068*/ 	.word	0x00000008
.L_19:


//--------------------- .nv.callgraph             --------------------------
	.section	.nv.callgraph,"",@"SHT_CUDA_CALLGRAPH"
	.align	4
	.sectionentsize	8
	.align		4
        /*0000*/ 	.word	0x00000000
	.align		4
        /*0004*/ 	.word	0xffffffff
	.align		4
        /*0008*/ 	.word	0x00000000
	.align		4
        /*000c*/ 	.word	0xfffffffe
	.align		4
        /*0010*/ 	.word	0x00000000
	.align		4
        /*0014*/ 	.word	0xfffffffd
	.align		4
        /*0018*/ 	.word	0x00000000
	.align		4
        /*001c*/ 	.word	0xfffffffc


//--------------------- .text._Z11relu_squarePfS_i --------------------------
	.section	.text._Z11relu_squarePfS_i,"ax",@progbits
	.align	128
        .global         _Z11relu_squarePfS_i
        .type           _Z11relu_squarePfS_i,@function
        .size           _Z11relu_squarePfS_i,(.L_x_1 - _Z11relu_squarePfS_i)
        .other          _Z11relu_squarePfS_i,@"STO_CUDA_ENTRY STV_DEFAULT"
_Z11relu_squarePfS_i:
.text._Z11relu_squarePfS_i:
[----:B------:R-:W-:Y:S01]  /*0000*/  LDC R1, c[0x0][0x37c] ;  /* 0x0000df00ff017b82 */ /* 0x000fe20000000800 */
[----:B------:R-:W0:Y:S07]  /*0010*/  S2R R0, SR_TID.X ;  /* 0x0000000000007919 */ /* 0x000e2e0000002100 */
[----:B------:R-:W0:Y:S01]  /*0020*/  S2UR UR4, SR_CTAID.X ;  /* 0x00000000000479c3 */ /* 0x000e220000002500 */
[----:B------:R-:W1:Y:S07]  /*0030*/  LDCU UR5, c[0x0][0x390] ;  /* 0x00007200ff0577ac */ /* 0x000e6e0008000800 */
[----:B------:R-:W0:Y:S02]  /*0040*/  LDC R7, c[0x0][0x360] ;  /* 0x0000d800ff077b82 */ /* 0x000e240000000800 */
[----:B0-----:R-:W-:-:S05]  /*0050*/  IMAD R7, R7, UR4, R0 ;  /* 0x0000000407077c24 */ /* 0x001fca000f8e0200 */
[----:B-1----:R-:W-:-:S13]  /*0060*/  ISETP.GE.AND P0, PT, R7, UR5, PT ;  /* 0x0000000507007c0c */ /* 0x002fda000bf06270 */
[----:B------:R-:W-:Y:S05]  /*0070*/  @P0 EXIT ;  /* 0x000000000000094d */ /* 0x000fea0003800000 */
[----:B------:R-:W0:Y:S01]  /*0080*/  LDC.64 R2, c[0x0][0x380] ;  /* 0x0000e000ff027b82 */ /* 0x000e220000000a00 */
[----:B------:R-:W1:Y:S07]  /*0090*/  LDCU.64 UR4, c[0x0][0x358] ;  /* 0x00006b00ff0477ac */ /* 0x000e6e0008000a00 */
[----:B------:R-:W2:Y:S01]  /*00a0*/  LDC.64 R4, c[0x0][0x388] ;  /* 0x0000e200ff047b82 */ /* 0x000ea20000000a00 */
[----:B0-----:R-:W-:-:S06]  /*00b0*/  IMAD.WIDE R2, R7, 0x4, R2 ;  /* 0x0000000407027825 */ /* 0x001fcc00078e0202 */
[----:B-1----:R-:W3:Y:S01]  /*00c0*/  LDG.E R2, desc[UR4][R2.64] ;  /* 0x0000000402027981 */ /* 0x002ee2000c1e1900 */
[----:B--2---:R-:W-:Y:S01]  /*00d0*/  IMAD.WIDE R4, R7, 0x4, R4 ;  /* 0x0000000407047825 */ /* 0x004fe200078e0204 */
[----:B---3--:R-:W-:-:S05]  /*00e0*/  FMNMX R0, RZ, R2, !PT ;  /* 0x00000002ff007209 */ /* 0x008fca0007800000 */
[----:B------:R-:W-:-:S05]  /*00f0*/  FMUL R7, R0, R0 ;  /* 0x0000000000077220 */ /* 0x000fca0000400000 */
[----:B------:R-:W-:Y:S01]  /*0100*/  STG.E desc[UR4][R4.64], R7 ;  /* 0x0000000704007986 */ /* 0x000fe2000c101904 */
[----:B------:R-:W-:Y:S05]  /*0110*/  EXIT ;  /* 0x000000000000794d */ /* 0x000fea0003800000 */
.L_x_0:
[----:B------:R-:W-:-:S00]  /*0120*/  BRA `(.L_x_0) ;  /* 0xfffffffc00fc7947 */ /* 0x000fc0000383ffff */
[----:B------:R-:W-:-:S00]  /*0130*/  NOP ;  /* 0x0000000000007918 */ /* 0x000fc00000000000 */
        /* <DEDUP_REMOVED lines=12> */
.L_x_1:


//--------------------- .nv.shared.reserved.0     --------------------------
	.section	.nv.shared.reserved.0,"aw",@nobits
	.weak		__nv_reservedSMEM_offset_0_alias
	.size		__nv_reservedSMEM_offset_0_alias, 0, 64
	.other		__nv_reservedSMEM_offset_0_alias,@"STO_CUDA_RESERVED_SHARED STV_DEFAULT"
__nv_reservedSMEM_offset_0_alias:
	.zero		0
	.zero		64


//--------------------- .nv.constant0._Z11relu_squarePfS_i --------------------------
	.section	.nv.constant0._Z11relu_squarePfS_i,"a",@progbits
	.sectionflags	@""
	.align	4
.nv.constant0._Z11relu_squarePfS_i:
	.zero		916


//--------------------- SYMBOLS --------------------------

	.type		.nv.reservedSmem.offset0,@object
	.size		.nv.reservedSmem.offset0,0x4
